	.headerflags	@"EF_CUDA_TEXMODE_UNIFIED EF_CUDA_64BIT_ADDRESS EF_CUDA_ACCELERATORS EF_CUDA_SM90 EF_CUDA_VIRTUAL_SM(EF_CUDA_SM90)"
	.elftype	@"ET_EXEC"


//--------------------- .nv.info                  --------------------------
	.section	.nv.info,"",@"SHT_CUDA_INFO"
	.align	4


	//----- nvinfo : EIATTR_REGCOUNT
	.align		4
        /*0000*/ 	.byte	0x04, 0x2f
        /*0002*/ 	.short	(.L_2 - .L_1)
	.align		4
.L_1:
        /*0004*/ 	.word	index@(triton_poi_fused_add_mul_native_layer_norm_1)
        /*0008*/ 	.word	0x0000001a


	//----- nvinfo : EIATTR_MIN_STACK_SIZE
	.align		4
.L_2:
        /*000c*/ 	.byte	0x04, 0x12
        /*000e*/ 	.short	(.L_4 - .L_3)
	.align		4
.L_3:
        /*0010*/ 	.word	index@(triton_poi_fused_add_mul_native_layer_norm_1)
        /*0014*/ 	.word	0x00000000


	//----- nvinfo : EIATTR_FRAME_SIZE
	.align		4
.L_4:
        /*0018*/ 	.byte	0x04, 0x11
        /*001a*/ 	.short	(.L_6 - .L_5)
	.align		4
.L_5:
        /*001c*/ 	.word	index@(triton_poi_fused_add_mul_native_layer_norm_1)
        /*0020*/ 	.word	0x00000000


	//----- nvinfo : EIATTR_MIN_STACK_SIZE
	.align		4
.L_6:
        /*0024*/ 	.byte	0x04, 0x12
        /*0026*/ 	.short	(.L_8 - .L_7)
	.align		4
.L_7:
        /*0028*/ 	.word	index@(triton_poi_fused_add_mul_native_layer_norm_1)
        /*002c*/ 	.word	0x00000000
.L_8:


//--------------------- .nv.info.triton_poi_fused_add_mul_native_layer_norm_1 --------------------------
	.section	.nv.info.triton_poi_fused_add_mul_native_layer_norm_1,"",@"SHT_CUDA_INFO"
	.sectionflags	@""
	.align	4


	//----- nvinfo : EIATTR_CUDA_API_VERSION
	.align		4
        /*0000*/ 	.byte	0x04, 0x37
        /*0002*/ 	.short	(.L_10 - .L_9)
.L_9:
        /*0004*/ 	.word	0x0000007c


	//----- nvinfo : EIATTR_KPARAM_INFO
	.align		4
.L_10:
        /*0008*/ 	.byte	0x04, 0x17
        /*000a*/ 	.short	(.L_12 - .L_11)
.L_11:
        /*000c*/ 	.word	0x00000000
        /*0010*/ 	.short	0x0009
        /*0012*/ 	.short	0x0048
        /*0014*/ 	.byte	0x00, 0xf0, 0x11, 0x00


	//----- nvinfo : EIATTR_KPARAM_INFO
	.align		4
.L_12:
        /*0018*/ 	.byte	0x04, 0x17
        /*001a*/ 	.short	(.L_14 - .L_13)
.L_13:
        /*001c*/ 	.word	0x00000000
        /*0020*/ 	.short	0x0008
        /*0022*/ 	.short	0x0040
        /*0024*/ 	.byte	0x00, 0xf4, 0x21, 0x00


	//----- nvinfo : EIATTR_KPARAM_INFO
	.align		4
.L_14:
        /*0028*/ 	.byte	0x04, 0x17
        /*002a*/ 	.short	(.L_16 - .L_15)
.L_15:
        /*002c*/ 	.word	0x00000000
        /*0030*/ 	.short	0x0007
        /*0032*/ 	.short	0x0038
        /*0034*/ 	.byte	0x00, 0xf4, 0x21, 0x00


	//----- nvinfo : EIATTR_KPARAM_INFO
	.align		4
.L_16:
        /*0038*/ 	.byte	0x04, 0x17
        /*003a*/ 	.short	(.L_18 - .L_17)
.L_17:
        /*003c*/ 	.word	0x00000000
        /*0040*/ 	.short	0x0006
        /*0042*/ 	.short	0x0030
        /*0044*/ 	.byte	0x00, 0xf4, 0x21, 0x00


	//----- nvinfo : EIATTR_KPARAM_INFO
	.align		4
.L_18:
        /*0048*/ 	.byte	0x04, 0x17
        /*004a*/ 	.short	(.L_20 - .L_19)
.L_19:
        /*004c*/ 	.word	0x00000000
        /*0050*/ 	.short	0x0005
        /*0052*/ 	.short	0x0028
        /*0054*/ 	.byte	0x00, 0xf4, 0x21, 0x00


	//----- nvinfo : EIATTR_KPARAM_INFO
	.align		4
.L_20:
        /*0058*/ 	.byte	0x04, 0x17
        /*005a*/ 	.short	(.L_22 - .L_21)
.L_21:
        /*005c*/ 	.word	0x00000000
        /*0060*/ 	.short	0x0004
        /*0062*/ 	.short	0x0020
        /*0064*/ 	.byte	0x00, 0xf4, 0x21, 0x00


	//----- nvinfo : EIATTR_KPARAM_INFO
	.align		4
.L_22:
        /*0068*/ 	.byte	0x04, 0x17
        /*006a*/ 	.short	(.L_24 - .L_23)
.L_23:
        /*006c*/ 	.word	0x00000000
        /*0070*/ 	.short	0x0003
        /*0072*/ 	.short	0x0018
        /*0074*/ 	.byte	0x00, 0xf4, 0x21, 0x00


	//----- nvinfo : EIATTR_KPARAM_INFO
	.align		4
.L_24:
        /*0078*/ 	.byte	0x04, 0x17
        /*007a*/ 	.short	(.L_26 - .L_25)
.L_25:
        /*007c*/ 	.word	0x00000000
        /*0080*/ 	.short	0x0002
        /*0082*/ 	.short	0x0010
        /*0084*/ 	.byte	0x00, 0xf4, 0x21, 0x00


	//----- nvinfo : EIATTR_KPARAM_INFO
	.align		4
.L_26:
        /*0088*/ 	.byte	0x04, 0x17
        /*008a*/ 	.short	(.L_28 - .L_27)
.L_27:
        /*008c*/ 	.word	0x00000000
        /*0090*/ 	.short	0x0001
        /*0092*/ 	.short	0x0008
        /*0094*/ 	.byte	0x00, 0xf4, 0x21, 0x00


	//----- nvinfo : EIATTR_KPARAM_INFO
	.align		4
.L_28:
        /*0098*/ 	.byte	0x04, 0x17
        /*009a*/ 	.short	(.L_30 - .L_29)
.L_29:
        /*009c*/ 	.word	0x00000000
        /*00a0*/ 	.short	0x0000
        /*00a2*/ 	.short	0x0000
        /*00a4*/ 	.byte	0x00, 0xf4, 0x21, 0x00


	//----- nvinfo : EIATTR_SPARSE_MMA_MASK
	.align		4
.L_30:
        /*00a8*/ 	.byte	0x03, 0x50
        /*00aa*/ 	.short	0x0000


	//----- nvinfo : EIATTR_MAXREG_COUNT
	.align		4
        /*00ac*/ 	.byte	0x03, 0x1b
        /*00ae*/ 	.short	0x00ff


	//----- nvinfo : EIATTR_EXIT_INSTR_OFFSETS
	.align		4
        /*00b0*/ 	.byte	0x04, 0x1c
        /*00b2*/ 	.short	(.L_32 - .L_31)


	//   ....[0]....
.L_31:
        /*00b4*/ 	.word	0x00000350


	//   ....[1]....
        /*00b8*/ 	.word	0x00000370


	//----- nvinfo : EIATTR_REQNTID
	.align		4
.L_32:
        /*00bc*/ 	.byte	0x04, 0x10
        /*00be*/ 	.short	(.L_34 - .L_33)
.L_33:
        /*00c0*/ 	.word	0x00000020
        /*00c4*/ 	.word	0x00000001
        /*00c8*/ 	.word	0x00000001


	//----- nvinfo : EIATTR_CBANK_PARAM_SIZE
	.align		4
.L_34:
        /*00cc*/ 	.byte	0x03, 0x19
        /*00ce*/ 	.short	0x004c


	//----- nvinfo : EIATTR_PARAM_CBANK
	.align		4
        /*00d0*/ 	.byte	0x04, 0x0a
        /*00d2*/ 	.short	(.L_36 - .L_35)
	.align		4
.L_35:
        /*00d4*/ 	.word	index@(.nv.constant0.triton_poi_fused_add_mul_native_layer_norm_1)
        /*00d8*/ 	.short	0x0210
        /*00da*/ 	.short	0x004c


	//----- nvinfo : EIATTR_SW_WAR
	.align		4
.L_36:
        /*00dc*/ 	.byte	0x04, 0x36
        /*00de*/ 	.short	(.L_38 - .L_37)
.L_37:
        /*00e0*/ 	.word	0x00000008
.L_38:


//--------------------- .nv.callgraph             --------------------------
	.section	.nv.callgraph,"",@"SHT_CUDA_CALLGRAPH"
	.align	4
	.sectionentsize	8
	.align		4
        /*0000*/ 	.word	0x00000000
	.align		4
        /*0004*/ 	.word	0xffffffff
	.align		4
        /*0008*/ 	.word	0x00000000
	.align		4
        /*000c*/ 	.word	0xfffffffe
	.align		4
        /*0010*/ 	.word	0x00000000
	.align		4
        /*0014*/ 	.word	0xfffffffd
	.align		4
        /*0018*/ 	.word	0x00000000
	.align		4
        /*001c*/ 	.word	0xfffffffc


//--------------------- .nv.constant4             --------------------------
	.section	.nv.constant4,"a",@progbits
	.align	8
	.align		8
.nv.constant4:
        /*0000*/ 	.dword	_$_str


//--------------------- .text.triton_poi_fused_add_mul_native_layer_norm_1 --------------------------
	.section	.text.triton_poi_fused_add_mul_native_layer_norm_1,"ax",@progbits
	.align	128
        .global         triton_poi_fused_add_mul_native_layer_norm_1
        .type           triton_poi_fused_add_mul_native_layer_norm_1,@function
        .size           triton_poi_fused_add_mul_native_layer_norm_1,(.L_x_1 - triton_poi_fused_add_mul_native_layer_norm_1)
        .other          triton_poi_fused_add_mul_native_layer_norm_1,@"STO_CUDA_ENTRY STV_DEFAULT"
triton_poi_fused_add_mul_native_layer_norm_1:
.text.triton_poi_fused_add_mul_native_layer_norm_1:
[----:B------:R-:W0:Y:S01]  /*0000*/  LDC R1, c[0x0][0x28] ;  /* 0x00000a00ff017b82 */ /* 0x000e220000000800 */
[----:B------:R-:W1:Y:S07]  /*0010*/  S2R R23, SR_TID.X ;  /* 0x0000000000177919 */ /* 0x000e6e0000002100 */
[----:B------:R-:W2:Y:S01]  /*0020*/  LDC.64 R10, c[0x0][0x230] ;  /* 0x00008c00ff0a7b82 */ /* 0x000ea20000000a00 */
[----:B------:R-:W-:Y:S01]  /*0030*/  HFMA2.MMA R22, -RZ, RZ, 0, 0 ;  /* 0x00000000ff167435 */ /* 0x000fe200000001ff */
[----:B------:R-:W-:Y:S01]  /*0040*/  ULDC.64 UR4, c[0x0][0x208] ;  /* 0x0000820000047ab9 */ /* 0x000fe20000000a00 */
[----:B------:R-:W3:Y:S01]  /*0050*/  S2R R17, SR_CTAID.X ;  /* 0x0000000000117919 */ /* 0x000ee20000002500 */
[----:B------:R-:W-:-:S04]  /*0060*/  CS2R R20, SRZ ;  /* 0x0000000000147805 */ /* 0x000fc8000001ff00 */
[----:B------:R-:W4:Y:S08]  /*0070*/  LDC.64 R8, c[0x0][0x228] ;  /* 0x00008a00ff087b82 */ /* 0x000f300000000a00 */
[----:B------:R-:W5:Y:S08]  /*0080*/  LDC.64 R2, c[0x0][0x210] ;  /* 0x00008400ff027b82 */ /* 0x000f700000000a00 */
[----:B------:R-:W5:Y:S01]  /*0090*/  LDC.64 R4, c[0x0][0x218] ;  /* 0x00008600ff047b82 */ /* 0x000f620000000a00 */
[----:B-1----:R-:W-:-:S07]  /*00a0*/  LOP3.LUT R0, R23, 0xf, RZ, 0xc0, !PT ;  /* 0x0000000f17007812 */ /* 0x002fce00078ec0ff */
[----:B------:R-:W1:Y:S01]  /*00b0*/  LDC.64 R6, c[0x0][0x220] ;  /* 0x00008800ff067b82 */ /* 0x000e620000000a00 */
[----:B---3--:R-:W-:-:S04]  /*00c0*/  LEA R17, R17, R0, 0x4 ;  /* 0x0000000011117211 */ /* 0x008fc800078e20ff */
[----:B------:R-:W-:-:S03]  /*00d0*/  SHF.R.S32.HI R0, RZ, 0x1f, R17 ;  /* 0x0000001fff007819 */ /* 0x000fc60000011411 */
[----:B------:R-:W3:Y:S01]  /*00e0*/  LDC.64 R14, c[0x0][0x240] ;  /* 0x00009000ff0e7b82 */ /* 0x000ee20000000a00 */
[----:B------:R-:W-:Y:S02]  /*00f0*/  ISETP.GE.AND P0, PT, R17, 0x10, PT ;  /* 0x000000101100780c */ /* 0x000fe40003f06270 */
[----:B------:R-:W-:-:S04]  /*0100*/  LEA.HI R0, R0, R17, RZ, 0x2 ;  /* 0x0000001100007211 */ /* 0x000fc800078f10ff */
[----:B------:R-:W-:Y:S01]  /*0110*/  SHF.R.S32.HI R19, RZ, 0x2, R0 ;  /* 0x00000002ff137819 */ /* 0x000fe20000011400 */
[----:B------:R-:W3:Y:S04]  /*0120*/  LDC.64 R12, c[0x0][0x238] ;  /* 0x00008e00ff0c7b82 */ /* 0x000ee80000000a00 */
[C---:B--2---:R-:W-:Y:S01]  /*0130*/  IMAD.WIDE R10, R19.reuse, 0x4, R10 ;  /* 0x00000004130a7825 */ /* 0x044fe200078e020a */
[----:B------:R-:W-:Y:S01]  /*0140*/  MOV R16, RZ ;  /* 0x000000ff00107202 */ /* 0x000fe20000000f00 */
[----:B------:R-:W-:Y:S02]  /*0150*/  HFMA2.MMA R18, -RZ, RZ, 0, 0 ;  /* 0x00000000ff127435 */ /* 0x000fe400000001ff */
[----:B----4-:R-:W-:Y:S01]  /*0160*/  IMAD.WIDE R8, R19, 0x4, R8 ;  /* 0x0000000413087825 */ /* 0x010fe200078e0208 */
[----:B------:R-:W2:Y:S01]  /*0170*/  @!P0 LDG.E.EL R22, desc[UR4][R10.64] ;  /* 0x000000040a168981 */ /* 0x000ea2000c2e1900 */
[----:B------:R-:W-:-:S02]  /*0180*/  LOP3.LUT R0, R0, 0xfffffffc, RZ, 0xc0, !PT ;  /* 0xfffffffc00007812 */ /* 0x000fc400078ec0ff */
[C---:B-----5:R-:W-:Y:S01]  /*0190*/  IMAD.WIDE R2, R17.reuse, 0x4, R2 ;  /* 0x0000000411027825 */ /* 0x060fe200078e0202 */
[----:B------:R3:W4:Y:S03]  /*01a0*/  @!P0 LDG.E.EL R20, desc[UR4][R8.64] ;  /* 0x0000000408148981 */ /* 0x000726000c2e1900 */
[C---:B0-----:R-:W-:Y:S01]  /*01b0*/  IMAD.WIDE R4, R17.reuse, 0x4, R4 ;  /* 0x0000000411047825 */ /* 0x041fe200078e0204 */
[----:B------:R0:W5:Y:S01]  /*01c0*/  @!P0 LDG.E R16, desc[UR4][R2.64] ;  /* 0x0000000402108981 */ /* 0x000162000c1e1900 */
[----:B------:R-:W-:Y:S02]  /*01d0*/  IADD3 R19, R17, -R0, RZ ;  /* 0x8000000011137210 */ /* 0x000fe40007ffe0ff */
[----:B-1----:R-:W-:Y:S01]  /*01e0*/  IMAD.WIDE R6, R17, 0x4, R6 ;  /* 0x0000000411067825 */ /* 0x002fe200078e0206 */
[----:B------:R1:W5:Y:S03]  /*01f0*/  @!P0 LDG.E R21, desc[UR4][R4.64] ;  /* 0x0000000404158981 */ /* 0x000366000c1e1900 */
[C---:B---3--:R-:W-:Y:S01]  /*0200*/  IMAD.WIDE R8, R19.reuse, 0x4, R14 ;  /* 0x0000000413087825 */ /* 0x048fe200078e020e */
[----:B------:R-:W3:Y:S01]  /*0210*/  @!P0 LDG.E R18, desc[UR4][R6.64] ;  /* 0x0000000406128981 */ /* 0x000ee2000c1e1900 */
[----:B------:R-:W-:Y:S01]  /*0220*/  HFMA2.MMA R15, -RZ, RZ, 0, 0 ;  /* 0x00000000ff0f7435 */ /* 0x000fe200000001ff */
[----:B------:R-:W-:Y:S01]  /*0230*/  MOV R0, RZ ;  /* 0x000000ff00007202 */ /* 0x000fe20000000f00 */
[----:B------:R-:W-:Y:S01]  /*0240*/  IMAD.WIDE R10, R19, 0x4, R12 ;  /* 0x00000004130a7825 */ /* 0x000fe200078e020c */
[----:B0-----:R-:W0:Y:S04]  /*0250*/  LDC.64 R2, c[0x0][0x248] ;  /* 0x00009200ff027b82 */ /* 0x001e280000000a00 */
[----:B------:R-:W3:Y:S04]  /*0260*/  @!P0 LDG.E.EL R0, desc[UR4][R10.64] ;  /* 0x000000040a008981 */ /* 0x000ee8000c2e1900 */
[----:B------:R-:W3:Y:S01]  /*0270*/  @!P0 LDG.E.EL R15, desc[UR4][R8.64] ;  /* 0x00000004080f8981 */ /* 0x000ee2000c2e1900 */
[----:B------:R-:W1:Y:S01]  /*0280*/  LDC.64 R12, c[0x0][0x250] ;  /* 0x00009400ff0c7b82 */ /* 0x000e620000000a00 */
[----:B------:R-:W-:-:S04]  /*0290*/  LOP3.LUT P0, RZ, R23, 0x10, RZ, 0xc0, !PT ;  /* 0x0000001017ff7812 */ /* 0x000fc8000780c0ff */
[C---:B------:R-:W-:Y:S01]  /*02a0*/  ISETP.LT.AND P0, PT, R17.reuse, 0x10, !P0 ;  /* 0x000000101100780c */ /* 0x040fe20004701270 */
[----:B0-----:R-:W-:-:S04]  /*02b0*/  IMAD.WIDE R2, R17, 0x4, R2 ;  /* 0x0000000411027825 */ /* 0x001fc800078e0202 */
[----:B-1----:R-:W-:-:S04]  /*02c0*/  IMAD.WIDE R4, R17, 0x4, R12 ;  /* 0x0000000411047825 */ /* 0x002fc800078e020c */
[----:B--2---:R-:W-:Y:S01]  /*02d0*/  FADD R22, R22, 9.9999997473787516356e-06 ;  /* 0x3727c5ac16167421 */ /* 0x004fe20000000000 */
[----:B----4-:R-:W-:-:S05]  /*02e0*/  LOP3.LUT R20, R20, 0x80000000, RZ, 0x3c, !PT ;  /* 0x8000000014147812 */ /* 0x010fca00078e3cff */
[----:B------:R-:W0:Y:S01]  /*02f0*/  MUFU.RSQ R22, R22 ;  /* 0x0000001600167308 */ /* 0x000e220000001400 */
[----:B-----5:R-:W-:-:S04]  /*0300*/  FADD R21, R21, R16 ;  /* 0x0000001015157221 */ /* 0x020fc80000000000 */
[----:B---3--:R-:W-:-:S04]  /*0310*/  FFMA R21, R21, R18, R20 ;  /* 0x0000001215157223 */ /* 0x008fc80000000014 */
[----:B0-----:R-:W-:-:S05]  /*0320*/  FMUL R6, R22, R21 ;  /* 0x0000001516067220 */ /* 0x001fca0000400000 */
[----:B------:R0:W-:Y:S01]  /*0330*/  @P0 STG.E desc[UR4][R2.64], R6 ;  /* 0x0000000602000986 */ /* 0x0001e2000c101904 */
[----:B------:R-:W-:Y:S01]  /*0340*/  FFMA R15, R6, R0, R15 ;  /* 0x00000000060f7223 */ /* 0x000fe2000000000f */
[----:B0-----:R-:W-:Y:S06]  /*0350*/  @!P0 EXIT ;  /* 0x000000000000894d */ /* 0x001fec0003800000 */
[----:B------:R-:W-:Y:S01]  /*0360*/  STG.E desc[UR4][R4.64], R15 ;  /* 0x0000000f04007986 */ /* 0x000fe2000c101904 */
[----:B------:R-:W-:Y:S05]  /*0370*/  EXIT ;  /* 0x000000000000794d */ /* 0x000fea0003800000 */
.L_x_0:
[----:B------:R-:W-:-:S00]  /*0380*/  BRA `(.L_x_0) ;  /* 0xfffffffc00fc7947 */ /* 0x000fc0000383ffff */
[----:B------:R-:W-:-:S00]  /*0390*/  NOP ;  /* 0x0000000000007918 */ /* 0x000fc00000000000 */
        /* <DEDUP_REMOVED lines=14> */
.L_x_1:


//--------------------- .nv.global.init           --------------------------
	.section	.nv.global.init,"aw",@progbits
.nv.global.init:
	.type		_$_str,@object
	.size		_$_str,(.L_0 - _$_str)
_$_str:
        /*0000*/ 	.byte	0x5f, 0x5f, 0x43, 0x55, 0x44, 0x41, 0x5f, 0x46, 0x54, 0x5a, 0x00
.L_0:


//--------------------- .nv.constant0.triton_poi_fused_add_mul_native_layer_norm_1 --------------------------
	.section	.nv.constant0.triton_poi_fused_add_mul_native_layer_norm_1,"a",@progbits
	.sectionflags	@""
	.align	4
.nv.constant0.triton_poi_fused_add_mul_native_layer_norm_1:
	.zero		604
